	.headerflags	@"EF_CUDA_TEXMODE_UNIFIED EF_CUDA_64BIT_ADDRESS EF_CUDA_ACCELERATORS EF_CUDA_SM90 EF_CUDA_VIRTUAL_SM(EF_CUDA_SM90)"
	.elftype	@"ET_EXEC"


//--------------------- .nv.info                  --------------------------
	.section	.nv.info,"",@"SHT_CUDA_INFO"
	.align	4


	//----- nvinfo : EIATTR_REGCOUNT
	.align		4
        /*0000*/ 	.byte	0x04, 0x2f
        /*0002*/ 	.short	(.L_1 - .L_0)
	.align		4
.L_0:
        /*0004*/ 	.word	index@(triton_poi_fused_convolution_relu_threshold_backward_46)
        /*0008*/ 	.word	0x00000012


	//----- nvinfo : EIATTR_MIN_STACK_SIZE
	.align		4
.L_1:
        /*000c*/ 	.byte	0x04, 0x12
        /*000e*/ 	.short	(.L_3 - .L_2)
	.align		4
.L_2:
        /*0010*/ 	.word	index@(triton_poi_fused_convolution_relu_threshold_backward_46)
        /*0014*/ 	.word	0x00000000


	//----- nvinfo : EIATTR_FRAME_SIZE
	.align		4
.L_3:
        /*0018*/ 	.byte	0x04, 0x11
        /*001a*/ 	.short	(.L_5 - .L_4)
	.align		4
.L_4:
        /*001c*/ 	.word	index@(triton_poi_fused_convolution_relu_threshold_backward_46)
        /*0020*/ 	.word	0x00000000


	//----- nvinfo : EIATTR_MIN_STACK_SIZE
	.align		4
.L_5:
        /*0024*/ 	.byte	0x04, 0x12
        /*0026*/ 	.short	(.L_7 - .L_6)
	.align		4
.L_6:
        /*0028*/ 	.word	index@(triton_poi_fused_convolution_relu_threshold_backward_46)
        /*002c*/ 	.word	0x00000000
.L_7:


//--------------------- .nv.info.triton_poi_fused_convolution_relu_threshold_backward_46 --------------------------
	.section	.nv.info.triton_poi_fused_convolution_relu_threshold_backward_46,"",@"SHT_CUDA_INFO"
	.sectionflags	@""
	.align	4


	//----- nvinfo : EIATTR_CUDA_API_VERSION
	.align		4
        /*0000*/ 	.byte	0x04, 0x37
        /*0002*/ 	.short	(.L_9 - .L_8)
.L_8:
        /*0004*/ 	.word	0x0000007c


	//----- nvinfo : EIATTR_KPARAM_INFO
	.align		4
.L_9:
        /*0008*/ 	.byte	0x04, 0x17
        /*000a*/ 	.short	(.L_11 - .L_10)
.L_10:
        /*000c*/ 	.word	0x00000000
        /*0010*/ 	.short	0x0004
        /*0012*/ 	.short	0x0020
        /*0014*/ 	.byte	0x00, 0xf0, 0x11, 0x00


	//----- nvinfo : EIATTR_KPARAM_INFO
	.align		4
.L_11:
        /*0018*/ 	.byte	0x04, 0x17
        /*001a*/ 	.short	(.L_13 - .L_12)
.L_12:
        /*001c*/ 	.word	0x00000000
        /*0020*/ 	.short	0x0003
        /*0022*/ 	.short	0x0018
        /*0024*/ 	.byte	0x00, 0xf4, 0x21, 0x00


	//----- nvinfo : EIATTR_KPARAM_INFO
	.align		4
.L_13:
        /*0028*/ 	.byte	0x04, 0x17
        /*002a*/ 	.short	(.L_15 - .L_14)
.L_14:
        /*002c*/ 	.word	0x00000000
        /*0030*/ 	.short	0x0002
        /*0032*/ 	.short	0x0010
        /*0034*/ 	.byte	0x00, 0xf4, 0x21, 0x00


	//----- nvinfo : EIATTR_KPARAM_INFO
	.align		4
.L_15:
        /*0038*/ 	.byte	0x04, 0x17
        /*003a*/ 	.short	(.L_17 - .L_16)
.L_16:
        /*003c*/ 	.word	0x00000000
        /*0040*/ 	.short	0x0001
        /*0042*/ 	.short	0x0008
        /*0044*/ 	.byte	0x00, 0xf4, 0x21, 0x00


	//----- nvinfo : EIATTR_KPARAM_INFO
	.align		4
.L_17:
        /*0048*/ 	.byte	0x04, 0x17
        /*004a*/ 	.short	(.L_19 - .L_18)
.L_18:
        /*004c*/ 	.word	0x00000000
        /*0050*/ 	.short	0x0000
        /*0052*/ 	.short	0x0000
        /*0054*/ 	.byte	0x00, 0xf4, 0x21, 0x00


	//----- nvinfo : EIATTR_SPARSE_MMA_MASK
	.align		4
.L_19:
        /*0058*/ 	.byte	0x03, 0x50
        /*005a*/ 	.short	0x0000


	//----- nvinfo : EIATTR_MAXREG_COUNT
	.align		4
        /*005c*/ 	.byte	0x03, 0x1b
        /*005e*/ 	.short	0x00ff


	//----- nvinfo : EIATTR_EXIT_INSTR_OFFSETS
	.align		4
        /*0060*/ 	.byte	0x04, 0x1c
        /*0062*/ 	.short	(.L_21 - .L_20)


	//   ....[0]....
.L_20:
        /*0064*/ 	.word	0x00000170


	//----- nvinfo : EIATTR_REQNTID
	.align		4
.L_21:
        /*0068*/ 	.byte	0x04, 0x10
        /*006a*/ 	.short	(.L_23 - .L_22)
.L_22:
        /*006c*/ 	.word	0x00000080
        /*0070*/ 	.word	0x00000001
        /*0074*/ 	.word	0x00000001


	//----- nvinfo : EIATTR_CBANK_PARAM_SIZE
	.align		4
.L_23:
        /*0078*/ 	.byte	0x03, 0x19
        /*007a*/ 	.short	0x0024


	//----- nvinfo : EIATTR_PARAM_CBANK
	.align		4
        /*007c*/ 	.byte	0x04, 0x0a
        /*007e*/ 	.short	(.L_25 - .L_24)
	.align		4
.L_24:
        /*0080*/ 	.word	index@(.nv.constant0.triton_poi_fused_convolution_relu_threshold_backward_46)
        /*0084*/ 	.short	0x0210
        /*0086*/ 	.short	0x0024


	//----- nvinfo : EIATTR_SW_WAR
	.align		4
.L_25:
        /*0088*/ 	.byte	0x04, 0x36
        /*008a*/ 	.short	(.L_27 - .L_26)
.L_26:
        /*008c*/ 	.word	0x00000008
.L_27:


//--------------------- .nv.callgraph             --------------------------
	.section	.nv.callgraph,"",@"SHT_CUDA_CALLGRAPH"
	.align	4
	.sectionentsize	8
	.align		4
        /*0000*/ 	.word	0x00000000
	.align		4
        /*0004*/ 	.word	0xffffffff
	.align		4
        /*0008*/ 	.word	0x00000000
	.align		4
        /*000c*/ 	.word	0xfffffffe
	.align		4
        /*0010*/ 	.word	0x00000000
	.align		4
        /*0014*/ 	.word	0xfffffffd
	.align		4
        /*0018*/ 	.word	0x00000000
	.align		4
        /*001c*/ 	.word	0xfffffffc


//--------------------- .text.triton_poi_fused_convolution_relu_threshold_backward_46 --------------------------
	.section	.text.triton_poi_fused_convolution_relu_threshold_backward_46,"ax",@progbits
	.align	128
        .global         triton_poi_fused_convolution_relu_threshold_backward_46
        .type           triton_poi_fused_convolution_relu_threshold_backward_46,@function
        .size           triton_poi_fused_convolution_relu_threshold_backward_46,(.L_x_1 - triton_poi_fused_convolution_relu_threshold_backward_46)
        .other          triton_poi_fused_convolution_relu_threshold_backward_46,@"STO_CUDA_ENTRY STV_DEFAULT"
triton_poi_fused_convolution_relu_threshold_backward_46:
.text.triton_poi_fused_convolution_relu_threshold_backward_46:
[----:B------:R-:W-:Y:S01]  /*0000*/  LDC R1, c[0x0][0x28] ;  /* 0x00000a00ff017b82 */ /* 0x000fe20000000800 */
[----:B------:R-:W1:Y:S07]  /*0010*/  S2R R0, SR_TID.X ;  /* 0x0000000000007919 */ /* 0x000e6e0000002100 */
[----:B------:R-:W2:Y:S01]  /*0020*/  LDC.64 R2, c[0x0][0x210] ;  /* 0x00008400ff027b82 */ /* 0x000ea20000000a00 */
[----:B------:R-:W-:Y:S01]  /*0030*/  ULDC.64 UR4, c[0x0][0x208] ;  /* 0x0000820000047ab9 */ /* 0x000fe20000000a00 */
[----:B------:R-:W-:Y:S01]  /*0040*/  ULDC.64 UR6, c[0x0][0x220] ;  /* 0x0000880000067ab9 */ /* 0x000fe20000000a00 */
[----:B------:R-:W3:Y:S05]  /*0050*/  S2R R11, SR_CTAID.X ;  /* 0x00000000000b7919 */ /* 0x000eea0000002500 */
[----:B------:R-:W4:Y:S08]  /*0060*/  LDC.64 R4, c[0x0][0x218] ;  /* 0x00008600ff047b82 */ /* 0x000f300000000a00 */
[----:B------:R-:W5:Y:S01]  /*0070*/  LDC.64 R8, c[0x0][0x228] ;  /* 0x00008a00ff087b82 */ /* 0x000f620000000a00 */
[----:B-1----:R-:W-:Y:S01]  /*0080*/  LOP3.LUT R0, R0, 0x7f, RZ, 0xc0, !PT ;  /* 0x0000007f00007812 */ /* 0x002fe200078ec0ff */
[----:B----4-:R-:W4:Y:S04]  /*0090*/  LDG.E R5, desc[UR4][R4.64] ;  /* 0x0000000404057981 */ /* 0x010f28000c1e1900 */
[----:B---3--:R-:W-:-:S04]  /*00a0*/  IMAD R11, R11, 0x80, R0 ;  /* 0x000000800b0b7824 */ /* 0x008fc800078e0200 */
[----:B--2---:R-:W-:-:S06]  /*00b0*/  IMAD.WIDE R2, R11, 0x4, R2 ;  /* 0x000000040b027825 */ /* 0x004fcc00078e0202 */
[----:B------:R-:W4:Y:S01]  /*00c0*/  LDG.E R2, desc[UR4][R2.64] ;  /* 0x0000000402027981 */ /* 0x000f22000c1e1900 */
[----:B------:R-:W-:-:S04]  /*00d0*/  IADD3 R6, P1, R11, UR6, RZ ;  /* 0x000000060b067c10 */ /* 0x000fc8000ff3e0ff */
[----:B------:R-:W-:Y:S01]  /*00e0*/  LEA.HI.X.SX32 R7, R11, UR7, 0x1, P1 ;  /* 0x000000070b077c11 */ /* 0x000fe200088f0eff */
[C---:B----4-:R-:W-:Y:S01]  /*00f0*/  FADD R0, R2.reuse, R5 ;  /* 0x0000000502007221 */ /* 0x050fe20000000000 */
[----:B------:R-:W-:-:S04]  /*0100*/  FSETP.GEU.AND P0, PT, R2, -R5, PT ;  /* 0x800000050200720b */ /* 0x000fc80003f0e000 */
[----:B------:R-:W-:-:S04]  /*0110*/  FSEL R13, R0, RZ, P0 ;  /* 0x000000ff000d7208 */ /* 0x000fc80000000000 */
[----:B------:R-:W-:Y:S01]  /*0120*/  FSETP.GTU.AND P0, PT, R13, RZ, PT ;  /* 0x000000ff0d00720b */ /* 0x000fe20003f0c000 */
[----:B-----5:R-:W-:-:S03]  /*0130*/  IMAD.WIDE R4, R11, 0x4, R8 ;  /* 0x000000040b047825 */ /* 0x020fc600078e0208 */
[----:B------:R-:W-:-:S05]  /*0140*/  SEL R15, RZ, 0x1, P0 ;  /* 0x00000001ff0f7807 */ /* 0x000fca0000000000 */
[----:B------:R-:W-:Y:S04]  /*0150*/  STG.E.U8 desc[UR4][R6.64], R15 ;  /* 0x0000000f06007986 */ /* 0x000fe8000c101104 */
[----:B------:R-:W-:Y:S01]  /*0160*/  STG.E desc[UR4][R4.64], R13 ;  /* 0x0000000d04007986 */ /* 0x000fe2000c101904 */
[----:B------:R-:W-:Y:S05]  /*0170*/  EXIT ;  /* 0x000000000000794d */ /* 0x000fea0003800000 */
.L_x_0:
[----:B------:R-:W-:-:S00]  /*0180*/  BRA `(.L_x_0) ;  /* 0xfffffffc00fc7947 */ /* 0x000fc0000383ffff */
[----:B------:R-:W-:-:S00]  /*0190*/  NOP ;  /* 0x0000000000007918 */ /* 0x000fc00000000000 */
        /* <DEDUP_REMOVED lines=14> */
.L_x_1:


//--------------------- .nv.constant0.triton_poi_fused_convolution_relu_threshold_backward_46 --------------------------
	.section	.nv.constant0.triton_poi_fused_convolution_relu_threshold_backward_46,"a",@progbits
	.sectionflags	@""
	.align	4
.nv.constant0.triton_poi_fused_convolution_relu_threshold_backward_46:
	.zero		564
